	.headerflags	@"EF_CUDA_TEXMODE_UNIFIED EF_CUDA_64BIT_ADDRESS EF_CUDA_ACCELERATORS EF_CUDA_SM90 EF_CUDA_VIRTUAL_SM(EF_CUDA_SM90)"
	.elftype	@"ET_EXEC"


//--------------------- .nv.info                  --------------------------
	.section	.nv.info,"",@"SHT_CUDA_INFO"
	.align	4


	//----- nvinfo : EIATTR_REGCOUNT
	.align		4
        /*0000*/ 	.byte	0x04, 0x2f
        /*0002*/ 	.short	(.L_1 - .L_0)
	.align		4
.L_0:
        /*0004*/ 	.word	index@(triton_poi_fused__native_batch_norm_legit_no_training_convolution_relu_16)
        /*0008*/ 	.word	0x0000001e


	//----- nvinfo : EIATTR_MIN_STACK_SIZE
	.align		4
.L_1:
        /*000c*/ 	.byte	0x04, 0x12
        /*000e*/ 	.short	(.L_3 - .L_2)
	.align		4
.L_2:
        /*0010*/ 	.word	index@(triton_poi_fused__native_batch_norm_legit_no_training_convolution_relu_16)
        /*0014*/ 	.word	0x00000000


	//----- nvinfo : EIATTR_FRAME_SIZE
	.align		4
.L_3:
        /*0018*/ 	.byte	0x04, 0x11
        /*001a*/ 	.short	(.L_5 - .L_4)
	.align		4
.L_4:
        /*001c*/ 	.word	index@(triton_poi_fused__native_batch_norm_legit_no_training_convolution_relu_16)
        /*0020*/ 	.word	0x00000000


	//----- nvinfo : EIATTR_MIN_STACK_SIZE
	.align		4
.L_5:
        /*0024*/ 	.byte	0x04, 0x12
        /*0026*/ 	.short	(.L_7 - .L_6)
	.align		4
.L_6:
        /*0028*/ 	.word	index@(triton_poi_fused__native_batch_norm_legit_no_training_convolution_relu_16)
        /*002c*/ 	.word	0x00000000
.L_7:


//--------------------- .nv.info.triton_poi_fused__native_batch_norm_legit_no_training_convolution_relu_16 --------------------------
	.section	.nv.info.triton_poi_fused__native_batch_norm_legit_no_training_convolution_relu_16,"",@"SHT_CUDA_INFO"
	.sectionflags	@""
	.align	4


	//----- nvinfo : EIATTR_CUDA_API_VERSION
	.align		4
        /*0000*/ 	.byte	0x04, 0x37
        /*0002*/ 	.short	(.L_9 - .L_8)
.L_8:
        /*0004*/ 	.word	0x0000007c


	//----- nvinfo : EIATTR_KPARAM_INFO
	.align		4
.L_9:
        /*0008*/ 	.byte	0x04, 0x17
        /*000a*/ 	.short	(.L_11 - .L_10)
.L_10:
        /*000c*/ 	.word	0x00000000
        /*0010*/ 	.short	0x0003
        /*0012*/ 	.short	0x0014
        /*0014*/ 	.byte	0x00, 0xf0, 0x11, 0x00


	//----- nvinfo : EIATTR_KPARAM_INFO
	.align		4
.L_11:
        /*0018*/ 	.byte	0x04, 0x17
        /*001a*/ 	.short	(.L_13 - .L_12)
.L_12:
        /*001c*/ 	.word	0x00000000
        /*0020*/ 	.short	0x0002
        /*0022*/ 	.short	0x0010
        /*0024*/ 	.byte	0x00, 0xf0, 0x11, 0x00


	//----- nvinfo : EIATTR_KPARAM_INFO
	.align		4
.L_13:
        /*0028*/ 	.byte	0x04, 0x17
        /*002a*/ 	.short	(.L_15 - .L_14)
.L_14:
        /*002c*/ 	.word	0x00000000
        /*0030*/ 	.short	0x0001
        /*0032*/ 	.short	0x0008
        /*0034*/ 	.byte	0x00, 0xf4, 0x21, 0x00


	//----- nvinfo : EIATTR_KPARAM_INFO
	.align		4
.L_15:
        /*0038*/ 	.byte	0x04, 0x17
        /*003a*/ 	.short	(.L_17 - .L_16)
.L_16:
        /*003c*/ 	.word	0x00000000
        /*0040*/ 	.short	0x0000
        /*0042*/ 	.short	0x0000
        /*0044*/ 	.byte	0x00, 0xf4, 0x21, 0x00


	//----- nvinfo : EIATTR_SPARSE_MMA_MASK
	.align		4
.L_17:
        /*0048*/ 	.byte	0x03, 0x50
        /*004a*/ 	.short	0x0000


	//----- nvinfo : EIATTR_MAXREG_COUNT
	.align		4
        /*004c*/ 	.byte	0x03, 0x1b
        /*004e*/ 	.short	0x00ff


	//----- nvinfo : EIATTR_EXIT_INSTR_OFFSETS
	.align		4
        /*0050*/ 	.byte	0x04, 0x1c
        /*0052*/ 	.short	(.L_19 - .L_18)


	//   ....[0]....
.L_18:
        /*0054*/ 	.word	0x000005f0


	//   ....[1]....
        /*0058*/ 	.word	0x00000640


	//----- nvinfo : EIATTR_REQNTID
	.align		4
.L_19:
        /*005c*/ 	.byte	0x04, 0x10
        /*005e*/ 	.short	(.L_21 - .L_20)
.L_20:
        /*0060*/ 	.word	0x00000080
        /*0064*/ 	.word	0x00000001
        /*0068*/ 	.word	0x00000001


	//----- nvinfo : EIATTR_CBANK_PARAM_SIZE
	.align		4
.L_21:
        /*006c*/ 	.byte	0x03, 0x19
        /*006e*/ 	.short	0x0018


	//----- nvinfo : EIATTR_PARAM_CBANK
	.align		4
        /*0070*/ 	.byte	0x04, 0x0a
        /*0072*/ 	.short	(.L_23 - .L_22)
	.align		4
.L_22:
        /*0074*/ 	.word	index@(.nv.constant0.triton_poi_fused__native_batch_norm_legit_no_training_convolution_relu_16)
        /*0078*/ 	.short	0x0210
        /*007a*/ 	.short	0x0018


	//----- nvinfo : EIATTR_SW_WAR
	.align		4
.L_23:
        /*007c*/ 	.byte	0x04, 0x36
        /*007e*/ 	.short	(.L_25 - .L_24)
.L_24:
        /*0080*/ 	.word	0x00000008
.L_25:


//--------------------- .nv.callgraph             --------------------------
	.section	.nv.callgraph,"",@"SHT_CUDA_CALLGRAPH"
	.align	4
	.sectionentsize	8
	.align		4
        /*0000*/ 	.word	0x00000000
	.align		4
        /*0004*/ 	.word	0xffffffff
	.align		4
        /*0008*/ 	.word	0x00000000
	.align		4
        /*000c*/ 	.word	0xfffffffe
	.align		4
        /*0010*/ 	.word	0x00000000
	.align		4
        /*0014*/ 	.word	0xfffffffd
	.align		4
        /*0018*/ 	.word	0x00000000
	.align		4
        /*001c*/ 	.word	0xfffffffc


//--------------------- .text.triton_poi_fused__native_batch_norm_legit_no_training_convolution_relu_16 --------------------------
	.section	.text.triton_poi_fused__native_batch_norm_legit_no_training_convolution_relu_16,"ax",@progbits
	.sectionflags	@"SHF_BARRIERS=1"
	.align	128
        .global         triton_poi_fused__native_batch_norm_legit_no_training_convolution_relu_16
        .type           triton_poi_fused__native_batch_norm_legit_no_training_convolution_relu_16,@function
        .size           triton_poi_fused__native_batch_norm_legit_no_training_convolution_relu_16,(.L_x_1 - triton_poi_fused__native_batch_norm_legit_no_training_convolution_relu_16)
        .other          triton_poi_fused__native_batch_norm_legit_no_training_convolution_relu_16,@"STO_CUDA_ENTRY STV_DEFAULT"
triton_poi_fused__native_batch_norm_legit_no_training_convolution_relu_16:
.text.triton_poi_fused__native_batch_norm_legit_no_training_convolution_relu_16:
[----:B------:R-:W0:Y:S01]  /*0000*/  LDC R1, c[0x0][0x28] ;  /* 0x00000a00ff017b82 */ /* 0x000e220000000800 */
[----:B------:R-:W1:Y:S07]  /*0010*/  S2R R0, SR_CTAID.X ;  /* 0x0000000000007919 */ /* 0x000e6e0000002500 */
[----:B------:R-:W2:Y:S01]  /*0020*/  LDC.64 R14, c[0x0][0x210] ;  /* 0x00008400ff0e7b82 */ /* 0x000ea20000000a00 */
[----:B------:R-:W-:Y:S01]  /*0030*/  IMAD.MOV.U32 R19, RZ, RZ, RZ ;  /* 0x000000ffff137224 */ /* 0x000fe200078e00ff */
[----:B------:R-:W-:Y:S01]  /*0040*/  ULDC.64 UR6, c[0x0][0x208] ;  /* 0x0000820000067ab9 */ /* 0x000fe20000000a00 */
[----:B------:R-:W3:Y:S01]  /*0050*/  S2R R21, SR_TID.X ;  /* 0x0000000000157919 */ /* 0x000ee20000002100 */
[----:B------:R-:W4:Y:S01]  /*0060*/  S2R R18, SR_CTAID.Y ;  /* 0x0000000000127919 */ /* 0x000f220000002600 */
[----:B------:R-:W-:-:S02]  /*0070*/  IMAD.MOV.U32 R20, RZ, RZ, RZ ;  /* 0x000000ffff147224 */ /* 0x000fc400078e00ff */
[----:B-1----:R-:W-:Y:S01]  /*0080*/  IMAD.SHL.U32 R0, R0, 0x10, RZ ;  /* 0x0000001000007824 */ /* 0x002fe200078e00ff */
[----:B---3--:R-:W-:-:S04]  /*0090*/  SHF.R.U32.HI R17, RZ, 0x4, R21 ;  /* 0x00000004ff117819 */ /* 0x008fc80000011615 */
[----:B------:R-:W-:Y:S01]  /*00a0*/  LOP3.LUT R6, R0, 0xf, R21, 0xf8, !PT ;  /* 0x0000000f00067812 */ /* 0x000fe200078ef815 */
[----:B----4-:R-:W-:Y:S01]  /*00b0*/  IMAD.SHL.U32 R16, R18, 0x40, RZ ;  /* 0x0000004012107824 */ /* 0x010fe200078e00ff */
[----:B------:R-:W-:Y:S02]  /*00c0*/  SGXT.U32 R17, R17, 0x3 ;  /* 0x000000031111781a */ /* 0x000fe40000000000 */
[----:B------:R-:W-:Y:S02]  /*00d0*/  ISETP.GE.AND P0, PT, R6, 0x9, PT ;  /* 0x000000090600780c */ /* 0x000fe40003f06270 */
[----:B------:R-:W-:Y:S02]  /*00e0*/  LOP3.LUT R2, R16, R17, RZ, 0xfc, !PT ;  /* 0x0000001110027212 */ /* 0x000fe400078efcff */
[----:B------:R-:W-:Y:S02]  /*00f0*/  LOP3.LUT R3, R16, 0x8, R17, 0xfe, !PT ;  /* 0x0000000810037812 */ /* 0x000fe400078efe11 */
[----:B------:R-:W-:Y:S01]  /*0100*/  LOP3.LUT R4, R16, 0x10, R17, 0xfe, !PT ;  /* 0x0000001010047812 */ /* 0x000fe200078efe11 */
[--C-:B------:R-:W-:Y:S01]  /*0110*/  IMAD R27, R2, 0x9, R6.reuse ;  /* 0x00000009021b7824 */ /* 0x100fe200078e0206 */
[----:B------:R-:W-:Y:S01]  /*0120*/  LOP3.LUT R7, R16, 0x18, R17, 0xfe, !PT ;  /* 0x0000001810077812 */ /* 0x000fe200078efe11 */
[--C-:B------:R-:W-:Y:S01]  /*0130*/  IMAD R3, R3, 0x9, R6.reuse ;  /* 0x0000000903037824 */ /* 0x100fe200078e0206 */
[----:B------:R-:W-:Y:S01]  /*0140*/  LOP3.LUT R9, R16, 0x20, R17, 0xfe, !PT ;  /* 0x0000002010097812 */ /* 0x000fe200078efe11 */
[--C-:B------:R-:W-:Y:S01]  /*0150*/  IMAD R5, R4, 0x9, R6.reuse ;  /* 0x0000000904057824 */ /* 0x100fe200078e0206 */
[----:B------:R-:W-:Y:S01]  /*0160*/  LOP3.LUT R11, R16, 0x28, R17, 0xfe, !PT ;  /* 0x00000028100b7812 */ /* 0x000fe200078efe11 */
[----:B------:R-:W-:Y:S01]  /*0170*/  IMAD R7, R7, 0x9, R6 ;  /* 0x0000000907077824 */ /* 0x000fe200078e0206 */
[----:B------:R-:W-:Y:S01]  /*0180*/  LOP3.LUT R13, R16, 0x30, R17, 0xfe, !PT ;  /* 0x00000030100d7812 */ /* 0x000fe200078efe11 */
[----:B--2---:R-:W-:Y:S01]  /*0190*/  IMAD.WIDE R26, R27, 0x4, R14 ;  /* 0x000000041b1a7825 */ /* 0x004fe200078e020e */
[----:B------:R-:W-:-:S03]  /*01a0*/  LOP3.LUT R23, R16, 0x38, R17, 0xfe, !PT ;  /* 0x0000003810177812 */ /* 0x000fc600078efe11 */
[--C-:B------:R-:W-:Y:S01]  /*01b0*/  IMAD R9, R9, 0x9, R6.reuse ;  /* 0x0000000909097824 */ /* 0x100fe200078e0206 */
[----:B------:R1:W2:Y:S01]  /*01c0*/  @!P0 LDG.E.EL R19, desc[UR6][R26.64] ;  /* 0x000000061a138981 */ /* 0x0002a2000c2e1900 */
[--C-:B------:R-:W-:Y:S02]  /*01d0*/  IMAD R11, R11, 0x9, R6.reuse ;  /* 0x000000090b0b7824 */ /* 0x100fe400078e0206 */
[--C-:B------:R-:W-:Y:S02]  /*01e0*/  IMAD R13, R13, 0x9, R6.reuse ;  /* 0x000000090d0d7824 */ /* 0x100fe400078e0206 */
[----:B------:R-:W-:Y:S02]  /*01f0*/  IMAD R23, R23, 0x9, R6 ;  /* 0x0000000917177824 */ /* 0x000fe400078e0206 */
[----:B------:R-:W-:Y:S01]  /*0200*/  IMAD.WIDE R2, R3, 0x4, R14 ;  /* 0x0000000403027825 */ /* 0x000fe200078e020e */
[----:B------:R-:W-:-:S03]  /*0210*/  CS2R R24, SRZ ;  /* 0x0000000000187805 */ /* 0x000fc6000001ff00 */
[--C-:B------:R-:W-:Y:S01]  /*0220*/  IMAD.WIDE R4, R5, 0x4, R14.reuse ;  /* 0x0000000405047825 */ /* 0x100fe200078e020e */
[----:B-1----:R-:W-:Y:S01]  /*0230*/  CS2R R26, SRZ ;  /* 0x00000000001a7805 */ /* 0x002fe2000001ff00 */
[----:B------:R1:W3:Y:S02]  /*0240*/  @!P0 LDG.E.EL R20, desc[UR6][R2.64] ;  /* 0x0000000602148981 */ /* 0x0002e4000c2e1900 */
[----:B------:R-:W-:-:S04]  /*0250*/  IMAD.WIDE R6, R7, 0x4, R14 ;  /* 0x0000000407067825 */ /* 0x000fc800078e020e */
[--C-:B------:R-:W-:Y:S01]  /*0260*/  IMAD.WIDE R8, R9, 0x4, R14.reuse ;  /* 0x0000000409087825 */ /* 0x100fe200078e020e */
[----:B------:R-:W4:Y:S03]  /*0270*/  @!P0 LDG.E.EL R24, desc[UR6][R6.64] ;  /* 0x0000000606188981 */ /* 0x000f26000c2e1900 */
[----:B------:R-:W-:-:S04]  /*0280*/  IMAD.WIDE R10, R11, 0x4, R14 ;  /* 0x000000040b0a7825 */ /* 0x000fc800078e020e */
[--C-:B------:R-:W-:Y:S01]  /*0290*/  IMAD.WIDE R12, R13, 0x4, R14.reuse ;  /* 0x000000040d0c7825 */ /* 0x100fe200078e020e */
[----:B------:R-:W5:Y:S03]  /*02a0*/  @!P0 LDG.E.EL R25, desc[UR6][R10.64] ;  /* 0x000000060a198981 */ /* 0x000f66000c2e1900 */
[----:B------:R-:W-:Y:S01]  /*02b0*/  IMAD.WIDE R14, R23, 0x4, R14 ;  /* 0x00000004170e7825 */ /* 0x000fe200078e020e */
[----:B------:R1:W5:Y:S03]  /*02c0*/  @!P0 LDG.E.EL R27, desc[UR6][R12.64] ;  /* 0x000000060c1b8981 */ /* 0x000366000c2e1900 */
[----:B------:R-:W-:Y:S01]  /*02d0*/  IMAD.MOV.U32 R22, RZ, RZ, RZ ;  /* 0x000000ffff167224 */ /* 0x000fe200078e00ff */
[----:B------:R-:W5:Y:S01]  /*02e0*/  @!P0 LDG.E.EL R26, desc[UR6][R14.64] ;  /* 0x000000060e1a8981 */ /* 0x000f62000c2e1900 */
[----:B------:R-:W-:-:S04]  /*02f0*/  IMAD.MOV.U32 R23, RZ, RZ, RZ ;  /* 0x000000ffff177224 */ /* 0x000fc800078e00ff */
[----:B------:R-:W5:Y:S04]  /*0300*/  @!P0 LDG.E.EL R22, desc[UR6][R4.64] ;  /* 0x0000000604168981 */ /* 0x000f68000c2e1900 */
[----:B------:R1:W5:Y:S01]  /*0310*/  @!P0 LDG.E.EL R23, desc[UR6][R8.64] ;  /* 0x0000000608178981 */ /* 0x000362000c2e1900 */
[----:B------:R-:W1:Y:S02]  /*0320*/  S2UR UR5, SR_CgaCtaId ;  /* 0x00000000000579c3 */ /* 0x000e640000008800 */
[----:B-1----:R-:W-:Y:S01]  /*0330*/  IMAD.SHL.U32 R2, R21, 0x40, RZ ;  /* 0x0000004015027824 */ /* 0x002fe200078e00ff */
[----:B------:R-:W-:-:S04]  /*0340*/  UMOV UR4, 0x400 ;  /* 0x0000040000047882 */ /* 0x000fc80000000000 */
[----:B------:R-:W-:-:S04]  /*0350*/  LOP3.LUT R2, R2, 0x3c0, RZ, 0xc0, !PT ;  /* 0x000003c002027812 */ /* 0x000fc800078ec0ff */
[----:B------:R-:W-:-:S04]  /*0360*/  LOP3.LUT R3, R2, R17, RZ, 0xfc, !PT ;  /* 0x0000001102037212 */ /* 0x000fc800078efcff */
[----:B------:R-:W-:Y:S01]  /*0370*/  LEA.HI R3, R2, R3, RZ, 0x1c ;  /* 0x0000000302037211 */ /* 0x000fe200078fe0ff */
[----:B0-----:R-:W-:-:S06]  /*0380*/  UPRMT UR4, UR5, 0x654, UR4 ;  /* 0x0000065405047896 */ /* 0x001fcc0008000004 */
[----:B------:R-:W-:Y:S02]  /*0390*/  LEA R12, R3, UR4, 0x2 ;  /* 0x00000004030c7c11 */ /* 0x000fe4000f8e10ff */
[----:B------:R-:W-:Y:S01]  /*03a0*/  SHF.R.U32.HI R2, RZ, 0x2, R21 ;  /* 0x00000002ff027819 */ /* 0x000fe20000011615 */
[----:B------:R-:W-:-:S03]  /*03b0*/  IMAD.SHL.U32 R21, R21, 0x4, RZ ;  /* 0x0000000415157824 */ /* 0x000fc600078e00ff */
[----:B------:R-:W-:Y:S02]  /*03c0*/  LOP3.LUT R3, R2, 0x1c, RZ, 0xc0, !PT ;  /* 0x0000001c02037812 */ /* 0x000fe400078ec0ff */
[----:B------:R-:W-:-:S05]  /*03d0*/  LOP3.LUT R8, R21, 0x1fc, RZ, 0xc0, !PT ;  /* 0x000001fc15087812 */ /* 0x000fca00078ec0ff */
[----:B------:R-:W-:-:S05]  /*03e0*/  IMAD.IADD R3, R8, 0x1, R3 ;  /* 0x0000000108037824 */ /* 0x000fca00078e0203 */
[----:B------:R-:W-:Y:S02]  /*03f0*/  LEA R4, R3, UR4, 0x2 ;  /* 0x0000000403047c11 */ /* 0x000fe4000f8e10ff */
[----:B------:R-:W-:Y:S02]  /*0400*/  SHF.R.S32.HI R3, RZ, 0x19, R18 ;  /* 0x00000019ff037819 */ /* 0x000fe40000011412 */
[----:B------:R-:W-:Y:S02]  /*0410*/  LOP3.LUT R16, R16, 0x3c, R21, 0xf8, !PT ;  /* 0x0000003c10107812 */ /* 0x000fe400078ef815 */
[----:B------:R-:W-:-:S04]  /*0420*/  SGXT R3, R3, 0x1 ;  /* 0x000000010303781a */ /* 0x000fc80000000200 */
[----:B------:R-:W-:Y:S02]  /*0430*/  LEA.HI R9, R3, R16, RZ, 0x6 ;  /* 0x0000001003097211 */ /* 0x000fe400078f30ff */
[----:B------:R-:W0:Y:S02]  /*0440*/  LDC.64 R2, c[0x0][0x218] ;  /* 0x00008600ff027b82 */ /* 0x000e240000000a00 */
[----:B------:R-:W-:Y:S02]  /*0450*/  LOP3.LUT R11, R9, 0xffffffc0, RZ, 0xc0, !PT ;  /* 0xffffffc0090b7812 */ /* 0x000fe400078ec0ff */
[----:B------:R-:W-:Y:S02]  /*0460*/  SHF.R.S32.HI R10, RZ, 0x6, R9 ;  /* 0x00000006ff0a7819 */ /* 0x000fe40000011409 */
[----:B------:R-:W-:Y:S01]  /*0470*/  LOP3.LUT R9, R0, R17, RZ, 0xfc, !PT ;  /* 0x0000001100097212 */ /* 0x000fe200078efcff */
[----:B------:R-:W-:Y:S01]  /*0480*/  IMAD.IADD R11, R16, 0x1, -R11 ;  /* 0x00000001100b7824 */ /* 0x000fe200078e0a0b */
[----:B------:R-:W-:-:S02]  /*0490*/  LOP3.LUT R0, R0, 0x8, R17, 0xfe, !PT ;  /* 0x0000000800007812 */ /* 0x000fc400078efe11 */
[----:B------:R-:W-:Y:S01]  /*04a0*/  ISETP.GE.AND P1, PT, R9, 0x9, PT ;  /* 0x000000090900780c */ /* 0x000fe20003f26270 */
[----:B------:R-:W-:Y:S01]  /*04b0*/  IMAD R10, R10, 0x240, R11 ;  /* 0x000002400a0a7824 */ /* 0x000fe200078e020b */
[----:B------:R-:W-:-:S03]  /*04c0*/  ISETP.GE.AND P0, PT, R0, 0x9, PT ;  /* 0x000000090000780c */ /* 0x000fc60003f06270 */
[----:B------:R-:W-:Y:S01]  /*04d0*/  IMAD R9, R9, 0x40, R10 ;  /* 0x0000004009097824 */ /* 0x000fe200078e020a */
[----:B--2---:R-:W-:Y:S04]  /*04e0*/  STS [R12], R19 ;  /* 0x000000130c007388 */ /* 0x004fe80000000800 */
[----:B---3--:R-:W-:Y:S04]  /*04f0*/  STS [R12+0x20], R20 ;  /* 0x000020140c007388 */ /* 0x008fe80000000800 */
[----:B----4-:R-:W-:Y:S04]  /*0500*/  STS [R12+0x60], R24 ;  /* 0x000060180c007388 */ /* 0x010fe80000000800 */
[----:B-----5:R-:W-:Y:S04]  /*0510*/  STS [R12+0xa0], R25 ;  /* 0x0000a0190c007388 */ /* 0x020fe80000000800 */
[----:B------:R-:W-:Y:S04]  /*0520*/  STS [R12+0xc0], R27 ;  /* 0x0000c01b0c007388 */ /* 0x000fe80000000800 */
[----:B------:R-:W-:Y:S04]  /*0530*/  STS [R12+0xe0], R26 ;  /* 0x0000e01a0c007388 */ /* 0x000fe80000000800 */
[----:B------:R-:W-:Y:S04]  /*0540*/  STS [R12+0x40], R22 ;  /* 0x000040160c007388 */ /* 0x000fe80000000800 */
[----:B------:R1:W-:Y:S01]  /*0550*/  STS [R12+0x80], R23 ;  /* 0x000080170c007388 */ /* 0x0003e20000000800 */
[----:B------:R-:W-:Y:S06]  /*0560*/  BAR.SYNC.DEFER_BLOCKING 0x0 ;  /* 0x0000000000007b1d */ /* 0x000fec0000010000 */
[----:B------:R-:W2:Y:S01]  /*0570*/  LDS.128 R4, [R4] ;  /* 0x0000000004047984 */ /* 0x000ea20000000c00 */
[----:B-1----:R-:W-:-:S04]  /*0580*/  LOP3.LUT R12, R8, 0x200, RZ, 0xfc, !PT ;  /* 0x00000200080c7812 */ /* 0x002fc800078efcff */
[----:B------:R-:W-:-:S04]  /*0590*/  SHF.R.U32.HI R12, RZ, 0x4, R12 ;  /* 0x00000004ff0c7819 */ /* 0x000fc8000001160c */
[----:B------:R-:W-:-:S05]  /*05a0*/  LOP3.LUT R11, R12, 0x3c, RZ, 0xc0, !PT ;  /* 0x0000003c0c0b7812 */ /* 0x000fca00078ec0ff */
[----:B------:R-:W-:Y:S02]  /*05b0*/  IMAD.IADD R11, R8, 0x1, R11 ;  /* 0x00000001080b7824 */ /* 0x000fe400078e020b */
[----:B0-----:R-:W-:-:S03]  /*05c0*/  IMAD.WIDE R8, R9, 0x4, R2 ;  /* 0x0000000409087825 */ /* 0x001fc600078e0202 */
[----:B------:R-:W-:Y:S02]  /*05d0*/  LEA R11, R11, UR4, 0x2 ;  /* 0x000000040b0b7c11 */ /* 0x000fe4000f8e10ff */
[----:B--2---:R0:W-:Y:S02]  /*05e0*/  @!P1 STG.E.128 desc[UR6][R8.64], R4 ;  /* 0x0000000408009986 */ /* 0x0041e4000c101d06 */
[----:B0-----:R-:W-:Y:S05]  /*05f0*/  @P0 EXIT ;  /* 0x000000000000094d */ /* 0x001fea0003800000 */
[----:B------:R-:W1:Y:S01]  /*0600*/  LDS.128 R12, [R11+0x800] ;  /* 0x000800000b0c7984 */ /* 0x000e620000000c00 */
[----:B0-----:R-:W-:-:S04]  /*0610*/  IMAD R5, R0, 0x40, R10 ;  /* 0x0000004000057824 */ /* 0x001fc800078e020a */
[----:B------:R-:W-:-:S05]  /*0620*/  IMAD.WIDE R2, R5, 0x4, R2 ;  /* 0x0000000405027825 */ /* 0x000fca00078e0202 */
[----:B-1----:R-:W-:Y:S01]  /*0630*/  STG.E.128 desc[UR6][R2.64], R12 ;  /* 0x0000000c02007986 */ /* 0x002fe2000c101d06 */
[----:B------:R-:W-:Y:S05]  /*0640*/  EXIT ;  /* 0x000000000000794d */ /* 0x000fea0003800000 */
.L_x_0:
[----:B------:R-:W-:-:S00]  /*0650*/  BRA `(.L_x_0) ;  /* 0xfffffffc00fc7947 */ /* 0x000fc0000383ffff */
[----:B------:R-:W-:-:S00]  /*0660*/  NOP ;  /* 0x0000000000007918 */ /* 0x000fc00000000000 */
        /* <DEDUP_REMOVED lines=9> */
.L_x_1:


//--------------------- .nv.shared.triton_poi_fused__native_batch_norm_legit_no_training_convolution_relu_16 --------------------------
	.section	.nv.shared.triton_poi_fused__native_batch_norm_legit_no_training_convolution_relu_16,"aw",@nobits
	.sectionflags	@""
	.align	16
	.zero		1024


//--------------------- .nv.constant0.triton_poi_fused__native_batch_norm_legit_no_training_convolution_relu_16 --------------------------
	.section	.nv.constant0.triton_poi_fused__native_batch_norm_legit_no_training_convolution_relu_16,"a",@progbits
	.sectionflags	@""
	.align	4
.nv.constant0.triton_poi_fused__native_batch_norm_legit_no_training_convolution_relu_16:
	.zero		552
